	.headerflags	@"EF_CUDA_TEXMODE_UNIFIED EF_CUDA_64BIT_ADDRESS EF_CUDA_ACCELERATORS EF_CUDA_SM90 EF_CUDA_VIRTUAL_SM(EF_CUDA_SM90)"
	.elftype	@"ET_EXEC"


//--------------------- .nv.info                  --------------------------
	.section	.nv.info,"",@"SHT_CUDA_INFO"
	.align	4


	//----- nvinfo : EIATTR_REGCOUNT
	.align		4
        /*0000*/ 	.byte	0x04, 0x2f
        /*0002*/ 	.short	(.L_1 - .L_0)
	.align		4
.L_0:
        /*0004*/ 	.word	index@(triton_poi_fused_div_exp_0)
        /*0008*/ 	.word	0x00000008


	//----- nvinfo : EIATTR_MIN_STACK_SIZE
	.align		4
.L_1:
        /*000c*/ 	.byte	0x04, 0x12
        /*000e*/ 	.short	(.L_3 - .L_2)
	.align		4
.L_2:
        /*0010*/ 	.word	index@(triton_poi_fused_div_exp_0)
        /*0014*/ 	.word	0x00000000


	//----- nvinfo : EIATTR_FRAME_SIZE
	.align		4
.L_3:
        /*0018*/ 	.byte	0x04, 0x11
        /*001a*/ 	.short	(.L_5 - .L_4)
	.align		4
.L_4:
        /*001c*/ 	.word	index@(triton_poi_fused_div_exp_0)
        /*0020*/ 	.word	0x00000000


	//----- nvinfo : EIATTR_MIN_STACK_SIZE
	.align		4
.L_5:
        /*0024*/ 	.byte	0x04, 0x12
        /*0026*/ 	.short	(.L_7 - .L_6)
	.align		4
.L_6:
        /*0028*/ 	.word	index@(triton_poi_fused_div_exp_0)
        /*002c*/ 	.word	0x00000000
.L_7:


//--------------------- .nv.info.triton_poi_fused_div_exp_0 --------------------------
	.section	.nv.info.triton_poi_fused_div_exp_0,"",@"SHT_CUDA_INFO"
	.sectionflags	@""
	.align	4


	//----- nvinfo : EIATTR_CUDA_API_VERSION
	.align		4
        /*0000*/ 	.byte	0x04, 0x37
        /*0002*/ 	.short	(.L_9 - .L_8)
.L_8:
        /*0004*/ 	.word	0x0000007c


	//----- nvinfo : EIATTR_KPARAM_INFO
	.align		4
.L_9:
        /*0008*/ 	.byte	0x04, 0x17
        /*000a*/ 	.short	(.L_11 - .L_10)
.L_10:
        /*000c*/ 	.word	0x00000000
        /*0010*/ 	.short	0x0001
        /*0012*/ 	.short	0x0008
        /*0014*/ 	.byte	0x00, 0xf0, 0x11, 0x00


	//----- nvinfo : EIATTR_KPARAM_INFO
	.align		4
.L_11:
        /*0018*/ 	.byte	0x04, 0x17
        /*001a*/ 	.short	(.L_13 - .L_12)
.L_12:
        /*001c*/ 	.word	0x00000000
        /*0020*/ 	.short	0x0000
        /*0022*/ 	.short	0x0000
        /*0024*/ 	.byte	0x00, 0xf4, 0x21, 0x00


	//----- nvinfo : EIATTR_SPARSE_MMA_MASK
	.align		4
.L_13:
        /*0028*/ 	.byte	0x03, 0x50
        /*002a*/ 	.short	0x0000


	//----- nvinfo : EIATTR_MAXREG_COUNT
	.align		4
        /*002c*/ 	.byte	0x03, 0x1b
        /*002e*/ 	.short	0x00ff


	//----- nvinfo : EIATTR_EXIT_INSTR_OFFSETS
	.align		4
        /*0030*/ 	.byte	0x04, 0x1c
        /*0032*/ 	.short	(.L_15 - .L_14)


	//   ....[0]....
.L_14:
        /*0034*/ 	.word	0x00000140


	//   ....[1]....
        /*0038*/ 	.word	0x00000160


	//----- nvinfo : EIATTR_REQNTID
	.align		4
.L_15:
        /*003c*/ 	.byte	0x04, 0x10
        /*003e*/ 	.short	(.L_17 - .L_16)
.L_16:
        /*0040*/ 	.word	0x00000080
        /*0044*/ 	.word	0x00000001
        /*0048*/ 	.word	0x00000001


	//----- nvinfo : EIATTR_CRS_STACK_SIZE
	.align		4
.L_17:
        /*004c*/ 	.byte	0x04, 0x1e
        /*004e*/ 	.short	(.L_19 - .L_18)
.L_18:
        /*0050*/ 	.word	0x00000000


	//----- nvinfo : EIATTR_CBANK_PARAM_SIZE
	.align		4
.L_19:
        /*0054*/ 	.byte	0x03, 0x19
        /*0056*/ 	.short	0x000c


	//----- nvinfo : EIATTR_PARAM_CBANK
	.align		4
        /*0058*/ 	.byte	0x04, 0x0a
        /*005a*/ 	.short	(.L_21 - .L_20)
	.align		4
.L_20:
        /*005c*/ 	.word	index@(.nv.constant0.triton_poi_fused_div_exp_0)
        /*0060*/ 	.short	0x0210
        /*0062*/ 	.short	0x000c


	//----- nvinfo : EIATTR_SW_WAR
	.align		4
.L_21:
        /*0064*/ 	.byte	0x04, 0x36
        /*0066*/ 	.short	(.L_23 - .L_22)
.L_22:
        /*0068*/ 	.word	0x00000008
.L_23:


//--------------------- .nv.callgraph             --------------------------
	.section	.nv.callgraph,"",@"SHT_CUDA_CALLGRAPH"
	.align	4
	.sectionentsize	8
	.align		4
        /*0000*/ 	.word	0x00000000
	.align		4
        /*0004*/ 	.word	0xffffffff
	.align		4
        /*0008*/ 	.word	0x00000000
	.align		4
        /*000c*/ 	.word	0xfffffffe
	.align		4
        /*0010*/ 	.word	0x00000000
	.align		4
        /*0014*/ 	.word	0xfffffffd
	.align		4
        /*0018*/ 	.word	0x00000000
	.align		4
        /*001c*/ 	.word	0xfffffffc


//--------------------- .text.triton_poi_fused_div_exp_0 --------------------------
	.section	.text.triton_poi_fused_div_exp_0,"ax",@progbits
	.align	128
        .global         triton_poi_fused_div_exp_0
        .type           triton_poi_fused_div_exp_0,@function
        .size           triton_poi_fused_div_exp_0,(.L_x_3 - triton_poi_fused_div_exp_0)
        .other          triton_poi_fused_div_exp_0,@"STO_CUDA_ENTRY STV_DEFAULT"
triton_poi_fused_div_exp_0:
.text.triton_poi_fused_div_exp_0:
[----:B------:R-:W0:Y:S02]  /*0000*/  LDC R1, c[0x0][0x28] ;  /* 0x00000a00ff017b82 */ /* 0x000e240000000800 */
[----:B------:R-:W1:Y:S01]  /*0010*/  S2R R0, SR_TID.X ;  /* 0x0000000000007919 */ /* 0x000e620000002100 */
[----:B------:R-:W2:Y:S01]  /*0020*/  LDC.64 R2, c[0x0][0x210] ;  /* 0x00008400ff027b82 */ /* 0x000ea20000000a00 */
[----:B------:R-:W-:Y:S01]  /*0030*/  ULDC.64 UR4, c[0x0][0x208] ;  /* 0x0000820000047ab9 */ /* 0x000fe20000000a00 */
[----:B------:R-:W-:Y:S01]  /*0040*/  BSSY B0, `(.L_x_0) ;  /* 0x0000009000007945 */ /* 0x000fe20003800000 */
[----:B------:R-:W3:Y:S01]  /*0050*/  S2R R5, SR_CTAID.X ;  /* 0x0000000000057919 */ /* 0x000ee20000002500 */
[----:B-1----:R-:W-:-:S04]  /*0060*/  LOP3.LUT R0, R0, 0x7f, RZ, 0xc0, !PT ;  /* 0x0000007f00007812 */ /* 0x002fc800078ec0ff */
[----:B---3--:R-:W-:Y:S01]  /*0070*/  LEA R5, R5, R0, 0x7 ;  /* 0x0000000005057211 */ /* 0x008fe200078e38ff */
[----:B------:R-:W-:-:S03]  /*0080*/  HFMA2.MMA R0, -RZ, RZ, 0, 0 ;  /* 0x00000000ff007435 */ /* 0x000fc600000001ff */
[C---:B------:R-:W-:Y:S01]  /*0090*/  ISETP.GE.AND P1, PT, R5.reuse, 0x100, PT ;  /* 0x000001000500780c */ /* 0x040fe20003f26270 */
[----:B--2---:R-:W-:-:S12]  /*00a0*/  IMAD.WIDE R2, R5, 0x4, R2 ;  /* 0x0000000405027825 */ /* 0x004fd800078e0202 */
[----:B------:R-:W-:Y:S05]  /*00b0*/  @P1 BRA `(.L_x_1) ;  /* 0x0000000000041947 */ /* 0x000fea0003800000 */
[----:B------:R1:W5:Y:S02]  /*00c0*/  LDG.E R0, desc[UR4][R2.64] ;  /* 0x0000000402007981 */ /* 0x000364000c1e1900 */
.L_x_1:
[----:B------:R-:W-:Y:S05]  /*00d0*/  BSYNC B0 ;  /* 0x0000000000007941 */ /* 0x000fea0003800000 */
.L_x_0:
[----:B-----5:R-:W-:-:S04]  /*00e0*/  FMUL R0, R0, 10 ;  /* 0x4120000000007820 */ /* 0x020fc80000400000 */
[----:B------:R-:W-:-:S05]  /*00f0*/  FMUL R0, R0, 1.4426950216293334961 ;  /* 0x3fb8aa3b00007820 */ /* 0x000fca0000400000 */
[----:B------:R-:W-:-:S13]  /*0100*/  FSETP.GEU.AND P0, PT, R0, -126, PT ;  /* 0xc2fc00000000780b */ /* 0x000fda0003f0e000 */
[----:B------:R-:W-:-:S04]  /*0110*/  @!P0 FMUL R0, R0, 0.5 ;  /* 0x3f00000000008820 */ /* 0x000fc80000400000 */
[----:B------:R-:W2:Y:S02]  /*0120*/  MUFU.EX2 R5, R0 ;  /* 0x0000000000057308 */ /* 0x000ea40000000800 */
[----:B--2---:R-:W-:Y:S01]  /*0130*/  @!P0 FMUL R5, R5, R5 ;  /* 0x0000000505058220 */ /* 0x004fe20000400000 */
[----:B------:R-:W-:Y:S06]  /*0140*/  @P1 EXIT ;  /* 0x000000000000194d */ /* 0x000fec0003800000 */
[----:B------:R-:W-:Y:S01]  /*0150*/  STG.E desc[UR4][R2.64], R5 ;  /* 0x0000000502007986 */ /* 0x000fe2000c101904 */
[----:B------:R-:W-:Y:S05]  /*0160*/  EXIT ;  /* 0x000000000000794d */ /* 0x000fea0003800000 */
.L_x_2:
[----:B------:R-:W-:-:S00]  /*0170*/  BRA `(.L_x_2) ;  /* 0xfffffffc00fc7947 */ /* 0x000fc0000383ffff */
[----:B------:R-:W-:-:S00]  /*0180*/  NOP ;  /* 0x0000000000007918 */ /* 0x000fc00000000000 */
[----:B------:R-:W-:-:S00]  /*0190*/  NOP ;  /* 0x0000000000007918 */ /* 0x000fc00000000000 */
[----:B------:R-:W-:-:S00]  /*01a0*/  NOP ;  /* 0x0000000000007918 */ /* 0x000fc00000000000 */
[----:B------:R-:W-:-:S00]  /*01b0*/  NOP ;  /* 0x0000000000007918 */ /* 0x000fc00000000000 */
[----:B------:R-:W-:-:S00]  /*01c0*/  NOP ;  /* 0x0000000000007918 */ /* 0x000fc00000000000 */
[----:B------:R-:W-:-:S00]  /*01d0*/  NOP ;  /* 0x0000000000007918 */ /* 0x000fc00000000000 */
[----:B------:R-:W-:-:S00]  /*01e0*/  NOP ;  /* 0x0000000000007918 */ /* 0x000fc00000000000 */
[----:B------:R-:W-:-:S00]  /*01f0*/  NOP ;  /* 0x0000000000007918 */ /* 0x000fc00000000000 */
.L_x_3:


//--------------------- .nv.constant0.triton_poi_fused_div_exp_0 --------------------------
	.section	.nv.constant0.triton_poi_fused_div_exp_0,"a",@progbits
	.sectionflags	@""
	.align	4
.nv.constant0.triton_poi_fused_div_exp_0:
	.zero		540
